//
// Generated by NVIDIA NVVM Compiler
//
// Compiler Build ID: CL-36424714
// Cuda compilation tools, release 13.0, V13.0.88
// Based on NVVM 20.0.0
//

.version 9.0
.target sm_100
.address_size 64

	// .globl	inc
.global .align 4 .b8 gpu_a[12] = {0, 0, 128, 63, 0, 0, 0, 64, 0, 0, 64, 64};
.const .align 4 .b8 constant_gpu_a[12];

.visible .entry inc(
	.param .u32 inc_param_0,
	.param .u64 .ptr .align 1 inc_param_1
)
{
	.reg .pred 	%p<2>;
	.reg .b32 	%r<6>;
	.reg .b32 	%f<3>;
	.reg .b64 	%rd<5>;

	ld.param.u32 	%r2, [inc_param_0];
	ld.param.u64 	%rd1, [inc_param_1];
	mov.u32 	%r3, %ctaid.x;
	mov.u32 	%r4, %ntid.x;
	mov.u32 	%r5, %tid.x;
	mad.lo.s32 	%r1, %r3, %r4, %r5;
	setp.ge.s32 	%p1, %r1, %r2;
	@%p1 bra 	$L__BB0_2;
	cvta.to.global.u64 	%rd2, %rd1;
	mul.wide.s32 	%rd3, %r1, 4;
	add.s64 	%rd4, %rd2, %rd3;
	ld.global.f32 	%f1, [%rd4];
	add.f32 	%f2, %f1, 0f3F800000;
	st.global.f32 	[%rd4], %f2;
$L__BB0_2:
	ret;

}
	// .globl	constant_inc
.visible .entry constant_inc(
	.param .u32 constant_inc_param_0,
	.param .u64 .ptr .align 1 constant_inc_param_1
)
{
	.reg .pred 	%p<2>;
	.reg .b32 	%r<6>;
	.reg .b32 	%f<4>;
	.reg .b64 	%rd<7>;

	ld.param.u32 	%r2, [constant_inc_param_0];
	ld.param.u64 	%rd1, [constant_inc_param_1];
	mov.u32 	%r3, %ctaid.x;
	mov.u32 	%r4, %ntid.x;
	mov.u32 	%r5, %tid.x;
	mad.lo.s32 	%r1, %r3, %r4, %r5;
	setp.ge.s32 	%p1, %r1, %r2;
	@%p1 bra 	$L__BB1_2;
	cvta.to.global.u64 	%rd2, %rd1;
	mul.wide.s32 	%rd3, %r1, 4;
	mov.u64 	%rd4, constant_gpu_a;
	add.s64 	%rd5, %rd4, %rd3;
	ld.const.f32 	%f1, [%rd5];
	add.s64 	%rd6, %rd2, %rd3;
	ld.global.f32 	%f2, [%rd6];
	add.f32 	%f3, %f1, %f2;
	st.global.f32 	[%rd6], %f3;
$L__BB1_2:
	ret;

}


// ===== COMPILED SASS (sm_100) =====

	.target	sm_100

	.elftype	@"ET_EXEC"


//--------------------- .note.nv.tkinfo           --------------------------
	.section	.note.nv.tkinfo,"",@"SHT_NOTE"
	.sectionflags	@"SHF_NOTE_NV_TKINFO"
	.tkinfo
        /*0018*/ 	.word	0x00000002
        /*0030*/ 	.string	""
        /*0030*/ 	.string	"ptxas"
        /*0030*/ 	.string	"Cuda compilation tools, release 13.0, V13.0.88"
        /*0030*/ 	.string	"Build cuda_13.0.r13.0/compiler.36424714_0"
        /*0030*/ 	.string	"-arch sm_100 -m 64 "



//--------------------- .note.nv.cuinfo           --------------------------
	.section	.note.nv.cuinfo,"",@"SHT_NOTE"
	.sectionflags	@"SHF_NOTE_NV_CUINFO"
        /*0018*/ 	.short	0x0002
        /*001a*/ 	.short	0x0064
        /*001c*/ 	.short	0x0082
	.zero		2


//--------------------- .nv.info                  --------------------------
	.section	.nv.info,"",@"SHT_CUDA_INFO"
	.align	4


	//----- nvinfo : EIATTR_REGCOUNT
	.align		4
        /*0000*/ 	.byte	0x04, 0x2f
        /*0002*/ 	.short	(.L_3 - .L_2)
	.align		4
.L_2:
        /*0004*/ 	.word	index@(inc)
        /*0008*/ 	.word	0x00000008


	//----- nvinfo : EIATTR_FRAME_SIZE
	.align		4
.L_3:
        /*000c*/ 	.byte	0x04, 0x11
        /*000e*/ 	.short	(.L_5 - .L_4)
	.align		4
.L_4:
        /*0010*/ 	.word	index@(inc)
        /*0014*/ 	.word	0x00000000


	//----- nvinfo : EIATTR_REGCOUNT
	.align		4
.L_5:
        /*0018*/ 	.byte	0x04, 0x2f
        /*001a*/ 	.short	(.L_7 - .L_6)
	.align		4
.L_6:
        /*001c*/ 	.word	index@(constant_inc)
        /*0020*/ 	.word	0x00000008


	//----- nvinfo : EIATTR_FRAME_SIZE
	.align		4
.L_7:
        /*0024*/ 	.byte	0x04, 0x11
        /*0026*/ 	.short	(.L_9 - .L_8)
	.align		4
.L_8:
        /*0028*/ 	.word	index@(constant_inc)
        /*002c*/ 	.word	0x00000000


	//----- nvinfo : EIATTR_MIN_STACK_SIZE
	.align		4
.L_9:
        /*0030*/ 	.byte	0x04, 0x12
        /*0032*/ 	.short	(.L_11 - .L_10)
	.align		4
.L_10:
        /*0034*/ 	.word	index@(constant_inc)
        /*0038*/ 	.word	0x00000000


	//----- nvinfo : EIATTR_MIN_STACK_SIZE
	.align		4
.L_11:
        /*003c*/ 	.byte	0x04, 0x12
        /*003e*/ 	.short	(.L_13 - .L_12)
	.align		4
.L_12:
        /*0040*/ 	.word	index@(inc)
        /*0044*/ 	.word	0x00000000
.L_13:


//--------------------- .nv.compat                --------------------------
	.section	.nv.compat,"",@"SHT_CUDA_COMPAT_INFO"
	.align	4
        /*0000*/ 	.byte	0x02, 0x09, 0x00, 0x00, 0x02, 0x02, 0x01, 0x00, 0x02, 0x05, 0x05, 0x00, 0x03, 0x07, 0x01, 0x01
        /*0010*/ 	.byte	0x02, 0x03, 0x00, 0x00, 0x02, 0x06, 0x01, 0x00, 0x04, 0x0b, 0x08, 0x00, 0x09, 0x00, 0x00, 0x00
        /*0020*/ 	.byte	0x00, 0x00, 0x00, 0x00


//--------------------- .nv.info.constant_inc     --------------------------
	.section	.nv.info.constant_inc,"",@"SHT_CUDA_INFO"
	.sectionflags	@""
	.align	4


	//----- nvinfo : EIATTR_CUDA_API_VERSION
	.align		4
        /*0000*/ 	.byte	0x04, 0x37
        /*0002*/ 	.short	(.L_15 - .L_14)
.L_14:
        /*0004*/ 	.word	0x00000082


	//----- nvinfo : EIATTR_KPARAM_INFO
	.align		4
.L_15:
        /*0008*/ 	.byte	0x04, 0x17
        /*000a*/ 	.short	(.L_17 - .L_16)
.L_16:
        /*000c*/ 	.word	0x00000000
        /*0010*/ 	.short	0x0001
        /*0012*/ 	.short	0x0008
        /*0014*/ 	.byte	0x00, 0xf5, 0x21, 0x00


	//----- nvinfo : EIATTR_KPARAM_INFO
	.align		4
.L_17:
        /*0018*/ 	.byte	0x04, 0x17
        /*001a*/ 	.short	(.L_19 - .L_18)
.L_18:
        /*001c*/ 	.word	0x00000000
        /*0020*/ 	.short	0x0000
        /*0022*/ 	.short	0x0000
        /*0024*/ 	.byte	0x00, 0xf0, 0x11, 0x00


	//----- nvinfo : EIATTR_SPARSE_MMA_MASK
	.align		4
.L_19:
        /*0028*/ 	.byte	0x03, 0x50
        /*002a*/ 	.short	0x0000


	//----- nvinfo : EIATTR_MAXREG_COUNT
	.align		4
        /*002c*/ 	.byte	0x03, 0x1b
        /*002e*/ 	.short	0x00ff


	//----- nvinfo : EIATTR_MERCURY_ISA_VERSION
	.align		4
        /*0030*/ 	.byte	0x03, 0x5f
        /*0032*/ 	.short	0x0101


	//----- nvinfo : EIATTR_VRC_CTA_INIT_COUNT
	.align		4
        /*0034*/ 	.byte	0x02, 0x4a
	.zero		1
	.zero		1


	//----- nvinfo : EIATTR_EXIT_INSTR_OFFSETS
	.align		4
        /*0038*/ 	.byte	0x04, 0x1c
        /*003a*/ 	.short	(.L_21 - .L_20)


	//   ....[0]....
.L_20:
        /*003c*/ 	.word	0x00000070


	//   ....[1]....
        /*0040*/ 	.word	0x00000110


	//----- nvinfo : EIATTR_CBANK_PARAM_SIZE
	.align		4
.L_21:
        /*0044*/ 	.byte	0x03, 0x19
        /*0046*/ 	.short	0x0010


	//----- nvinfo : EIATTR_PARAM_CBANK
	.align		4
        /*0048*/ 	.byte	0x04, 0x0a
        /*004a*/ 	.short	(.L_23 - .L_22)
	.align		4
.L_22:
        /*004c*/ 	.word	index@(.nv.constant0.constant_inc)
        /*0050*/ 	.short	0x0380
        /*0052*/ 	.short	0x0010


	//----- nvinfo : EIATTR_SW_WAR
	.align		4
.L_23:
        /*0054*/ 	.byte	0x04, 0x36
        /*0056*/ 	.short	(.L_25 - .L_24)
.L_24:
        /*0058*/ 	.word	0x00000008
.L_25:


//--------------------- .nv.info.inc              --------------------------
	.section	.nv.info.inc,"",@"SHT_CUDA_INFO"
	.sectionflags	@""
	.align	4


	//----- nvinfo : EIATTR_CUDA_API_VERSION
	.align		4
        /*0000*/ 	.byte	0x04, 0x37
        /*0002*/ 	.short	(.L_27 - .L_26)
.L_26:
        /*0004*/ 	.word	0x00000082


	//----- nvinfo : EIATTR_KPARAM_INFO
	.align		4
.L_27:
        /*0008*/ 	.byte	0x04, 0x17
        /*000a*/ 	.short	(.L_29 - .L_28)
.L_28:
        /*000c*/ 	.word	0x00000000
        /*0010*/ 	.short	0x0001
        /*0012*/ 	.short	0x0008
        /*0014*/ 	.byte	0x00, 0xf5, 0x21, 0x00


	//----- nvinfo : EIATTR_KPARAM_INFO
	.align		4
.L_29:
        /*0018*/ 	.byte	0x04, 0x17
        /*001a*/ 	.short	(.L_31 - .L_30)
.L_30:
        /*001c*/ 	.word	0x00000000
        /*0020*/ 	.short	0x0000
        /*0022*/ 	.short	0x0000
        /*0024*/ 	.byte	0x00, 0xf0, 0x11, 0x00


	//----- nvinfo : EIATTR_SPARSE_MMA_MASK
	.align		4
.L_31:
        /*0028*/ 	.byte	0x03, 0x50
        /*002a*/ 	.short	0x0000


	//----- nvinfo : EIATTR_MAXREG_COUNT
	.align		4
        /*002c*/ 	.byte	0x03, 0x1b
        /*002e*/ 	.short	0x00ff


	//----- nvinfo : EIATTR_MERCURY_ISA_VERSION
	.align		4
        /*0030*/ 	.byte	0x03, 0x5f
        /*0032*/ 	.short	0x0101


	//----- nvinfo : EIATTR_VRC_CTA_INIT_COUNT
	.align		4
        /*0034*/ 	.byte	0x02, 0x4a
	.zero		1
	.zero		1


	//----- nvinfo : EIATTR_EXIT_INSTR_OFFSETS
	.align		4
        /*0038*/ 	.byte	0x04, 0x1c
        /*003a*/ 	.short	(.L_33 - .L_32)


	//   ....[0]....
.L_32:
        /*003c*/ 	.word	0x00000070


	//   ....[1]....
        /*0040*/ 	.word	0x000000e0


	//----- nvinfo : EIATTR_CBANK_PARAM_SIZE
	.align		4
.L_33:
        /*0044*/ 	.byte	0x03, 0x19
        /*0046*/ 	.short	0x0010


	//----- nvinfo : EIATTR_PARAM_CBANK
	.align		4
        /*0048*/ 	.byte	0x04, 0x0a
        /*004a*/ 	.short	(.L_35 - .L_34)
	.align		4
.L_34:
        /*004c*/ 	.word	index@(.nv.constant0.inc)
        /*0050*/ 	.short	0x0380
        /*0052*/ 	.short	0x0010


	//----- nvinfo : EIATTR_SW_WAR
	.align		4
.L_35:
        /*0054*/ 	.byte	0x04, 0x36
        /*0056*/ 	.short	(.L_37 - .L_36)
.L_36:
        /*0058*/ 	.word	0x00000008
.L_37:


//--------------------- .nv.callgraph             --------------------------
	.section	.nv.callgraph,"",@"SHT_CUDA_CALLGRAPH"
	.align	4
	.sectionentsize	8
	.align		4
        /*0000*/ 	.word	0x00000000
	.align		4
        /*0004*/ 	.word	0xffffffff
	.align		4
        /*0008*/ 	.word	0x00000000
	.align		4
        /*000c*/ 	.word	0xfffffffe
	.align		4
        /*0010*/ 	.word	0x00000000
	.align		4
        /*0014*/ 	.word	0xfffffffd
	.align		4
        /*0018*/ 	.word	0x00000000
	.align		4
        /*001c*/ 	.word	0xfffffffc


//--------------------- .nv.constant4             --------------------------
	.section	.nv.constant4,"a",@progbits
	.align	8
	.align		8
.nv.constant4:
        /*0000*/ 	.dword	gpu_a


//--------------------- .nv.constant3             --------------------------
	.section	.nv.constant3,"a",@progbits
	.align	4
.nv.constant3:
	.type		constant_gpu_a,@object
	.size		constant_gpu_a,(.L_1 - constant_gpu_a)
constant_gpu_a:
	.zero		12
.L_1:


//--------------------- .text.constant_inc        --------------------------
	.section	.text.constant_inc,"ax",@progbits
	.align	128
        .global         constant_inc
        .type           constant_inc,@function
        .size           constant_inc,(.L_x_2 - constant_inc)
        .other          constant_inc,@"STO_CUDA_ENTRY STV_DEFAULT"
constant_inc:
.text.constant_inc:
[----:B------:R-:W-:Y:S01]  /*0000*/  LDC R1, c[0x0][0x37c] ;  /* 0x0000df00ff017b82 */ /* 0x000fe20000000800 */
[----:B------:R-:W0:Y:S07]  /*0010*/  S2R R3, SR_TID.X ;  /* 0x0000000000037919 */ /* 0x000e2e0000002100 */
[----:B------:R-:W0:Y:S01]  /*0020*/  S2UR UR4, SR_CTAID.X ;  /* 0x00000000000479c3 */ /* 0x000e220000002500 */
[----:B------:R-:W1:Y:S07]  /*0030*/  LDCU UR5, c[0x0][0x380] ;  /* 0x00007000ff0577ac */ /* 0x000e6e0008000800 */
[----:B------:R-:W0:Y:S02]  /*0040*/  LDC R2, c[0x0][0x360] ;  /* 0x0000d800ff027b82 */ /* 0x000e240000000800 */
[----:B0-----:R-:W-:-:S05]  /*0050*/  IMAD R2, R2, UR4, R3 ;  /* 0x0000000402027c24 */ /* 0x001fca000f8e0203 */
[----:B-1----:R-:W-:-:S13]  /*0060*/  ISETP.GE.AND P0, PT, R2, UR5, PT ;  /* 0x0000000502007c0c */ /* 0x002fda000bf06270 */
[----:B------:R-:W-:Y:S05]  /*0070*/  @P0 EXIT ;  /* 0x000000000000094d */ /* 0x000fea0003800000 */
[----:B------:R-:W0:Y:S01]  /*0080*/  LDCU.64 UR6, c[0x0][0x388] ;  /* 0x00007100ff0677ac */ /* 0x000e220008000a00 */
[----:B------:R-:W-:Y:S01]  /*0090*/  IMAD.WIDE R2, R2, 0x4, RZ ;  /* 0x0000000402027825 */ /* 0x000fe200078e02ff */
[----:B------:R-:W1:Y:S02]  /*00a0*/  LDCU.64 UR4, c[0x0][0x358] ;  /* 0x00006b00ff0477ac */ /* 0x000e640008000a00 */
[----:B0-----:R-:W-:-:S04]  /*00b0*/  IADD3 R4, P0, PT, R2, UR6, RZ ;  /* 0x0000000602047c10 */ /* 0x001fc8000ff1e0ff */
[----:B------:R-:W-:-:S05]  /*00c0*/  IADD3.X R5, PT, PT, R3, UR7, RZ, P0, !PT ;  /* 0x0000000703057c10 */ /* 0x000fca00087fe4ff */
[----:B-1----:R-:W2:Y:S01]  /*00d0*/  LDG.E R3, desc[UR4][R4.64] ;  /* 0x0000000404037981 */ /* 0x002ea2000c1e1900 */
[----:B------:R-:W2:Y:S02]  /*00e0*/  LDC R0, c[0x3][R2] ;  /* 0x00c0000002007b82 */ /* 0x000ea40000000800 */
[----:B--2---:R-:W-:-:S05]  /*00f0*/  FADD R3, R0, R3 ;  /* 0x0000000300037221 */ /* 0x004fca0000000000 */
[----:B------:R-:W-:Y:S01]  /*0100*/  STG.E desc[UR4][R4.64], R3 ;  /* 0x0000000304007986 */ /* 0x000fe2000c101904 */
[----:B------:R-:W-:Y:S05]  /*0110*/  EXIT ;  /* 0x000000000000794d */ /* 0x000fea0003800000 */
.L_x_0:
[----:B------:R-:W-:-:S00]  /*0120*/  BRA `(.L_x_0) ;  /* 0xfffffffc00fc7947 */ /* 0x000fc0000383ffff */
[----:B------:R-:W-:-:S00]  /*0130*/  NOP ;  /* 0x0000000000007918 */ /* 0x000fc00000000000 */
        /* <DEDUP_REMOVED lines=12> */
.L_x_2:


//--------------------- .text.inc                 --------------------------
	.section	.text.inc,"ax",@progbits
	.align	128
        .global         inc
        .type           inc,@function
        .size           inc,(.L_x_3 - inc)
        .other          inc,@"STO_CUDA_ENTRY STV_DEFAULT"
inc:
.text.inc:
        /* <DEDUP_REMOVED lines=8> */
[----:B------:R-:W0:Y:S01]  /*0080*/  LDC.64 R2, c[0x0][0x388] ;  /* 0x0000e200ff027b82 */ /* 0x000e220000000a00 */
[----:B------:R-:W1:Y:S01]  /*0090*/  LDCU.64 UR4, c[0x0][0x358] ;  /* 0x00006b00ff0477ac */ /* 0x000e620008000a00 */
[----:B0-----:R-:W-:-:S05]  /*00a0*/  IMAD.WIDE R2, R5, 0x4, R2 ;  /* 0x0000000405027825 */ /* 0x001fca00078e0202 */
[----:B-1----:R-:W2:Y:S02]  /*00b0*/  LDG.E R0, desc[UR4][R2.64] ;  /* 0x0000000402007981 */ /* 0x002ea4000c1e1900 */
[----:B--2---:R-:W-:-:S05]  /*00c0*/  FADD R5, R0, 1 ;  /* 0x3f80000000057421 */ /* 0x004fca0000000000 */
[----:B------:R-:W-:Y:S01]  /*00d0*/  STG.E desc[UR4][R2.64], R5 ;  /* 0x0000000502007986 */ /* 0x000fe2000c101904 */
[----:B------:R-:W-:Y:S05]  /*00e0*/  EXIT ;  /* 0x000000000000794d */ /* 0x000fea0003800000 */
.L_x_1:
        /* <DEDUP_REMOVED lines=9> */
.L_x_3:


//--------------------- .nv.global.init           --------------------------
	.section	.nv.global.init,"aw",@progbits
	.align	4
.nv.global.init:
	.type		gpu_a,@object
	.size		gpu_a,(.L_0 - gpu_a)
gpu_a:
        /*0000*/ 	.byte	0x00, 0x00, 0x80, 0x3f, 0x00, 0x00, 0x00, 0x40, 0x00, 0x00, 0x40, 0x40
.L_0:


//--------------------- .nv.shared.reserved.0     --------------------------
	.section	.nv.shared.reserved.0,"aw",@nobits
	.weak		__nv_reservedSMEM_offset_0_alias
	.size		__nv_reservedSMEM_offset_0_alias, 0, 64
	.other		__nv_reservedSMEM_offset_0_alias,@"STO_CUDA_RESERVED_SHARED STV_DEFAULT"
__nv_reservedSMEM_offset_0_alias:
	.zero		0
	.zero		64


//--------------------- .nv.constant0.constant_inc --------------------------
	.section	.nv.constant0.constant_inc,"a",@progbits
	.sectionflags	@""
	.align	4
.nv.constant0.constant_inc:
	.zero		912


//--------------------- .nv.constant0.inc         --------------------------
	.section	.nv.constant0.inc,"a",@progbits
	.sectionflags	@""
	.align	4
.nv.constant0.inc:
	.zero		912


//--------------------- SYMBOLS --------------------------

	.type		.nv.reservedSmem.offset0,@object
	.size		.nv.reservedSmem.offset0,0x4
